//
// Generated by NVIDIA NVVM Compiler
//
// Compiler Build ID: CL-36424714
// Cuda compilation tools, release 13.0, V13.0.88
// Based on NVVM 20.0.0
//

.version 9.0
.target sm_100
.address_size 64

	// .globl	_Z9reduceSumPiS_i
.extern .shared .align 16 .b8 sdata[];

.visible .entry _Z9reduceSumPiS_i(
	.param .u64 .ptr .align 1 _Z9reduceSumPiS_i_param_0,
	.param .u64 .ptr .align 1 _Z9reduceSumPiS_i_param_1,
	.param .u32 _Z9reduceSumPiS_i_param_2
)
{
	.reg .pred 	%p<12>;
	.reg .b32 	%r<41>;
	.reg .b64 	%rd<9>;

	ld.param.u64 	%rd1, [_Z9reduceSumPiS_i_param_0];
	ld.param.u64 	%rd2, [_Z9reduceSumPiS_i_param_1];
	ld.param.u32 	%r8, [_Z9reduceSumPiS_i_param_2];
	mov.u32 	%r1, %tid.x;
	mov.u32 	%r2, %ctaid.x;
	mov.u32 	%r9, %ntid.x;
	mad.lo.s32 	%r3, %r2, %r9, %r1;
	setp.ge.s32 	%p1, %r3, %r8;
	mov.b32 	%r40, 0;
	@%p1 bra 	$L__BB0_2;
	cvta.to.global.u64 	%rd3, %rd1;
	mul.wide.s32 	%rd4, %r3, 4;
	add.s64 	%rd5, %rd3, %rd4;
	ld.global.u32 	%r40, [%rd5];
$L__BB0_2:
	shl.b32 	%r10, %r1, 2;
	mov.u32 	%r11, sdata;
	add.s32 	%r6, %r11, %r10;
	st.shared.u32 	[%r6], %r40;
	bar.sync 	0;
	setp.gt.u32 	%p2, %r1, 255;
	@%p2 bra 	$L__BB0_4;
	ld.shared.u32 	%r12, [%r6+1024];
	ld.shared.u32 	%r13, [%r6];
	add.s32 	%r14, %r13, %r12;
	st.shared.u32 	[%r6], %r14;
$L__BB0_4:
	bar.sync 	0;
	setp.gt.u32 	%p3, %r1, 127;
	@%p3 bra 	$L__BB0_6;
	ld.shared.u32 	%r15, [%r6+512];
	ld.shared.u32 	%r16, [%r6];
	add.s32 	%r17, %r16, %r15;
	st.shared.u32 	[%r6], %r17;
$L__BB0_6:
	bar.sync 	0;
	setp.gt.u32 	%p4, %r1, 63;
	@%p4 bra 	$L__BB0_8;
	ld.shared.u32 	%r18, [%r6+256];
	ld.shared.u32 	%r19, [%r6];
	add.s32 	%r20, %r19, %r18;
	st.shared.u32 	[%r6], %r20;
$L__BB0_8:
	bar.sync 	0;
	setp.gt.u32 	%p5, %r1, 31;
	@%p5 bra 	$L__BB0_10;
	ld.shared.u32 	%r21, [%r6+128];
	ld.shared.u32 	%r22, [%r6];
	add.s32 	%r23, %r22, %r21;
	st.shared.u32 	[%r6], %r23;
$L__BB0_10:
	bar.sync 	0;
	setp.gt.u32 	%p6, %r1, 15;
	@%p6 bra 	$L__BB0_12;
	ld.shared.u32 	%r24, [%r6+64];
	ld.shared.u32 	%r25, [%r6];
	add.s32 	%r26, %r25, %r24;
	st.shared.u32 	[%r6], %r26;
$L__BB0_12:
	bar.sync 	0;
	setp.gt.u32 	%p7, %r1, 7;
	@%p7 bra 	$L__BB0_14;
	ld.shared.u32 	%r27, [%r6+32];
	ld.shared.u32 	%r28, [%r6];
	add.s32 	%r29, %r28, %r27;
	st.shared.u32 	[%r6], %r29;
$L__BB0_14:
	bar.sync 	0;
	setp.gt.u32 	%p8, %r1, 3;
	@%p8 bra 	$L__BB0_16;
	ld.shared.u32 	%r30, [%r6+16];
	ld.shared.u32 	%r31, [%r6];
	add.s32 	%r32, %r31, %r30;
	st.shared.u32 	[%r6], %r32;
$L__BB0_16:
	bar.sync 	0;
	setp.gt.u32 	%p9, %r1, 1;
	@%p9 bra 	$L__BB0_18;
	ld.shared.u32 	%r33, [%r6+8];
	ld.shared.u32 	%r34, [%r6];
	add.s32 	%r35, %r34, %r33;
	st.shared.u32 	[%r6], %r35;
$L__BB0_18:
	bar.sync 	0;
	setp.ne.s32 	%p10, %r1, 0;
	@%p10 bra 	$L__BB0_20;
	ld.shared.v2.u32 	{%r36, %r37}, [sdata];
	add.s32 	%r38, %r36, %r37;
	st.shared.u32 	[sdata], %r38;
$L__BB0_20:
	setp.ne.s32 	%p11, %r1, 0;
	bar.sync 	0;
	@%p11 bra 	$L__BB0_22;
	ld.shared.u32 	%r39, [sdata];
	cvta.to.global.u64 	%rd6, %rd2;
	mul.wide.u32 	%rd7, %r2, 4;
	add.s64 	%rd8, %rd6, %rd7;
	st.global.u32 	[%rd8], %r39;
$L__BB0_22:
	ret;

}


// ===== COMPILED SASS (sm_100) =====

	.target	sm_100

	.elftype	@"ET_EXEC"


//--------------------- .note.nv.tkinfo           --------------------------
	.section	.note.nv.tkinfo,"",@"SHT_NOTE"
	.sectionflags	@"SHF_NOTE_NV_TKINFO"
	.tkinfo
        /*0018*/ 	.word	0x00000002
        /*0030*/ 	.string	""
        /*0030*/ 	.string	"ptxas"
        /*0030*/ 	.string	"Cuda compilation tools, release 13.0, V13.0.88"
        /*0030*/ 	.string	"Build cuda_13.0.r13.0/compiler.36424714_0"
        /*0030*/ 	.string	"-arch sm_100 -m 64 "



//--------------------- .note.nv.cuinfo           --------------------------
	.section	.note.nv.cuinfo,"",@"SHT_NOTE"
	.sectionflags	@"SHF_NOTE_NV_CUINFO"
        /*0018*/ 	.short	0x0002
        /*001a*/ 	.short	0x0064
        /*001c*/ 	.short	0x0082
	.zero		2


//--------------------- .nv.info                  --------------------------
	.section	.nv.info,"",@"SHT_CUDA_INFO"
	.align	4


	//----- nvinfo : EIATTR_REGCOUNT
	.align		4
        /*0000*/ 	.byte	0x04, 0x2f
        /*0002*/ 	.short	(.L_1 - .L_0)
	.align		4
.L_0:
        /*0004*/ 	.word	index@(_Z9reduceSumPiS_i)
        /*0008*/ 	.word	0x0000000c


	//----- nvinfo : EIATTR_FRAME_SIZE
	.align		4
.L_1:
        /*000c*/ 	.byte	0x04, 0x11
        /*000e*/ 	.short	(.L_3 - .L_2)
	.align		4
.L_2:
        /*0010*/ 	.word	index@(_Z9reduceSumPiS_i)
        /*0014*/ 	.word	0x00000000


	//----- nvinfo : EIATTR_MIN_STACK_SIZE
	.align		4
.L_3:
        /*0018*/ 	.byte	0x04, 0x12
        /*001a*/ 	.short	(.L_5 - .L_4)
	.align		4
.L_4:
        /*001c*/ 	.word	index@(_Z9reduceSumPiS_i)
        /*0020*/ 	.word	0x00000000
.L_5:


//--------------------- .nv.compat                --------------------------
	.section	.nv.compat,"",@"SHT_CUDA_COMPAT_INFO"
	.align	4
        /*0000*/ 	.byte	0x02, 0x09, 0x00, 0x00, 0x02, 0x02, 0x01, 0x00, 0x02, 0x05, 0x05, 0x00, 0x03, 0x07, 0x01, 0x01
        /*0010*/ 	.byte	0x02, 0x03, 0x00, 0x00, 0x02, 0x06, 0x01, 0x00, 0x04, 0x0b, 0x08, 0x00, 0x09, 0x00, 0x00, 0x00
        /*0020*/ 	.byte	0x00, 0x00, 0x00, 0x00


//--------------------- .nv.info._Z9reduceSumPiS_i --------------------------
	.section	.nv.info._Z9reduceSumPiS_i,"",@"SHT_CUDA_INFO"
	.sectionflags	@""
	.align	4


	//----- nvinfo : EIATTR_CUDA_API_VERSION
	.align		4
        /*0000*/ 	.byte	0x04, 0x37
        /*0002*/ 	.short	(.L_7 - .L_6)
.L_6:
        /*0004*/ 	.word	0x00000082


	//----- nvinfo : EIATTR_KPARAM_INFO
	.align		4
.L_7:
        /*0008*/ 	.byte	0x04, 0x17
        /*000a*/ 	.short	(.L_9 - .L_8)
.L_8:
        /*000c*/ 	.word	0x00000000
        /*0010*/ 	.short	0x0002
        /*0012*/ 	.short	0x0010
        /*0014*/ 	.byte	0x00, 0xf0, 0x11, 0x00


	//----- nvinfo : EIATTR_KPARAM_INFO
	.align		4
.L_9:
        /*0018*/ 	.byte	0x04, 0x17
        /*001a*/ 	.short	(.L_11 - .L_10)
.L_10:
        /*001c*/ 	.word	0x00000000
        /*0020*/ 	.short	0x0001
        /*0022*/ 	.short	0x0008
        /*0024*/ 	.byte	0x00, 0xf5, 0x21, 0x00


	//----- nvinfo : EIATTR_KPARAM_INFO
	.align		4
.L_11:
        /*0028*/ 	.byte	0x04, 0x17
        /*002a*/ 	.short	(.L_13 - .L_12)
.L_12:
        /*002c*/ 	.word	0x00000000
        /*0030*/ 	.short	0x0000
        /*0032*/ 	.short	0x0000
        /*0034*/ 	.byte	0x00, 0xf5, 0x21, 0x00


	//----- nvinfo : EIATTR_SPARSE_MMA_MASK
	.align		4
.L_13:
        /*0038*/ 	.byte	0x03, 0x50
        /*003a*/ 	.short	0x0000


	//----- nvinfo : EIATTR_MAXREG_COUNT
	.align		4
        /*003c*/ 	.byte	0x03, 0x1b
        /*003e*/ 	.short	0x00ff


	//----- nvinfo : EIATTR_NUM_BARRIERS
	.align		4
        /*0040*/ 	.byte	0x02, 0x4c
        /*0042*/ 	.byte	0x01
	.zero		1


	//----- nvinfo : EIATTR_MERCURY_ISA_VERSION
	.align		4
        /*0044*/ 	.byte	0x03, 0x5f
        /*0046*/ 	.short	0x0101


	//----- nvinfo : EIATTR_VRC_CTA_INIT_COUNT
	.align		4
        /*0048*/ 	.byte	0x02, 0x4a
	.zero		1
	.zero		1


	//----- nvinfo : EIATTR_EXIT_INSTR_OFFSETS
	.align		4
        /*004c*/ 	.byte	0x04, 0x1c
        /*004e*/ 	.short	(.L_15 - .L_14)


	//   ....[0]....
.L_14:
        /*0050*/ 	.word	0x00000470


	//   ....[1]....
        /*0054*/ 	.word	0x000004c0


	//----- nvinfo : EIATTR_CBANK_PARAM_SIZE
	.align		4
.L_15:
        /*0058*/ 	.byte	0x03, 0x19
        /*005a*/ 	.short	0x0014


	//----- nvinfo : EIATTR_PARAM_CBANK
	.align		4
        /*005c*/ 	.byte	0x04, 0x0a
        /*005e*/ 	.short	(.L_17 - .L_16)
	.align		4
.L_16:
        /*0060*/ 	.word	index@(.nv.constant0._Z9reduceSumPiS_i)
        /*0064*/ 	.short	0x0380
        /*0066*/ 	.short	0x0014


	//----- nvinfo : EIATTR_SW_WAR
	.align		4
.L_17:
        /*0068*/ 	.byte	0x04, 0x36
        /*006a*/ 	.short	(.L_19 - .L_18)
.L_18:
        /*006c*/ 	.word	0x00000008
.L_19:


//--------------------- .nv.callgraph             --------------------------
	.section	.nv.callgraph,"",@"SHT_CUDA_CALLGRAPH"
	.align	4
	.sectionentsize	8
	.align		4
        /*0000*/ 	.word	0x00000000
	.align		4
        /*0004*/ 	.word	0xffffffff
	.align		4
        /*0008*/ 	.word	0x00000000
	.align		4
        /*000c*/ 	.word	0xfffffffe
	.align		4
        /*0010*/ 	.word	0x00000000
	.align		4
        /*0014*/ 	.word	0xfffffffd
	.align		4
        /*0018*/ 	.word	0x00000000
	.align		4
        /*001c*/ 	.word	0xfffffffc


//--------------------- .text._Z9reduceSumPiS_i   --------------------------
	.section	.text._Z9reduceSumPiS_i,"ax",@progbits
	.align	128
        .global         _Z9reduceSumPiS_i
        .type           _Z9reduceSumPiS_i,@function
        .size           _Z9reduceSumPiS_i,(.L_x_1 - _Z9reduceSumPiS_i)
        .other          _Z9reduceSumPiS_i,@"STO_CUDA_ENTRY STV_DEFAULT"
_Z9reduceSumPiS_i:
.text._Z9reduceSumPiS_i:
[----:B------:R-:W-:Y:S01]  /*0000*/  LDC R1, c[0x0][0x37c] ;  /* 0x0000df00ff017b82 */ /* 0x000fe20000000800 */
[----:B------:R-:W0:Y:S01]  /*0010*/  S2R R3, SR_TID.X ;  /* 0x0000000000037919 */ /* 0x000e220000002100 */
[----:B------:R-:W0:Y:S01]  /*0020*/  LDCU UR4, c[0x0][0x360] ;  /* 0x00006c00ff0477ac */ /* 0x000e220008000800 */
[----:B------:R-:W-:Y:S01]  /*0030*/  IMAD.MOV.U32 R2, RZ, RZ, RZ ;  /* 0x000000ffff027224 */ /* 0x000fe200078e00ff */
[----:B------:R-:W0:Y:S01]  /*0040*/  S2R R0, SR_CTAID.X ;  /* 0x0000000000007919 */ /* 0x000e220000002500 */
[----:B------:R-:W1:Y:S01]  /*0050*/  LDCU UR5, c[0x0][0x390] ;  /* 0x00007200ff0577ac */ /* 0x000e620008000800 */
[----:B------:R-:W2:Y:S01]  /*0060*/  LDCU.64 UR6, c[0x0][0x358] ;  /* 0x00006b00ff0677ac */ /* 0x000ea20008000a00 */
[----:B0-----:R-:W-:-:S05]  /*0070*/  IMAD R7, R0, UR4, R3 ;  /* 0x0000000400077c24 */ /* 0x001fca000f8e0203 */
[----:B-1----:R-:W-:-:S13]  /*0080*/  ISETP.GE.AND P0, PT, R7, UR5, PT ;  /* 0x0000000507007c0c */ /* 0x002fda000bf06270 */
[----:B------:R-:W0:Y:S02]  /*0090*/  @!P0 LDC.64 R4, c[0x0][0x380] ;  /* 0x0000e000ff048b82 */ /* 0x000e240000000a00 */
[----:B0-----:R-:W-:-:S05]  /*00a0*/  @!P0 IMAD.WIDE R4, R7, 0x4, R4 ;  /* 0x0000000407048825 */ /* 0x001fca00078e0204 */
[----:B--2---:R-:W2:Y:S01]  /*00b0*/  @!P0 LDG.E R2, desc[UR6][R4.64] ;  /* 0x0000000604028981 */ /* 0x004ea2000c1e1900 */
[----:B------:R-:W0:Y:S01]  /*00c0*/  S2UR UR5, SR_CgaCtaId ;  /* 0x00000000000579c3 */ /* 0x000e220000008800 */
[----:B------:R-:W-:Y:S01]  /*00d0*/  UMOV UR4, 0x400 ;  /* 0x0000040000047882 */ /* 0x000fe20000000000 */
[C---:B------:R-:W-:Y:S02]  /*00e0*/  ISETP.GT.U32.AND P0, PT, R3.reuse, 0xff, PT ;  /* 0x000000ff0300780c */ /* 0x040fe40003f04070 */
[----:B------:R-:W-:Y:S01]  /*00f0*/  ISETP.GT.U32.AND P1, PT, R3, 0x7f, PT ;  /* 0x0000007f0300780c */ /* 0x000fe20003f24070 */
[----:B0-----:R-:W-:-:S06]  /*0100*/  ULEA UR4, UR5, UR4, 0x18 ;  /* 0x0000000405047291 */ /* 0x001fcc000f8ec0ff */
[----:B------:R-:W-:-:S05]  /*0110*/  LEA R7, R3, UR4, 0x2 ;  /* 0x0000000403077c11 */ /* 0x000fca000f8e10ff */
[----:B--2---:R-:W-:Y:S01]  /*0120*/  STS [R7], R2 ;  /* 0x0000000207007388 */ /* 0x004fe20000000800 */
[----:B------:R-:W-:Y:S06]  /*0130*/  BAR.SYNC.DEFER_BLOCKING 0x0 ;  /* 0x0000000000007b1d */ /* 0x000fec0000010000 */
[----:B------:R-:W-:Y:S04]  /*0140*/  @!P0 LDS R6, [R7+0x400] ;  /* 0x0004000007068984 */ /* 0x000fe80000000800 */
[----:B------:R-:W0:Y:S02]  /*0150*/  @!P0 LDS R9, [R7] ;  /* 0x0000000007098984 */ /* 0x000e240000000800 */
[----:B0-----:R-:W-:-:S05]  /*0160*/  @!P0 IMAD.IADD R6, R6, 0x1, R9 ;  /* 0x0000000106068824 */ /* 0x001fca00078e0209 */
[----:B------:R-:W-:Y:S01]  /*0170*/  @!P0 STS [R7], R6 ;  /* 0x0000000607008388 */ /* 0x000fe20000000800 */
[----:B------:R-:W-:Y:S01]  /*0180*/  BAR.SYNC.DEFER_BLOCKING 0x0 ;  /* 0x0000000000007b1d */ /* 0x000fe20000010000 */
[----:B------:R-:W-:-:S05]  /*0190*/  ISETP.GT.U32.AND P0, PT, R3, 0x3f, PT ;  /* 0x0000003f0300780c */ /* 0x000fca0003f04070 */
        /* <DEDUP_REMOVED lines=20> */
[----:B0-----:R-:W-:-:S05]  /*02e0*/  @!P0 IADD3 R4, PT, PT, R4, R5, RZ ;  /* 0x0000000504048210 */ /* 0x001fca0007ffe0ff */
        /* <DEDUP_REMOVED lines=14> */
[----:B------:R-:W-:-:S05]  /*03d0*/  ISETP.NE.AND P0, PT, R3, RZ, PT ;  /* 0x000000ff0300720c */ /* 0x000fca0003f05270 */
[----:B------:R-:W-:Y:S04]  /*03e0*/  @!P1 LDS R4, [R7+0x8] ;  /* 0x0000080007049984 */ /* 0x000fe80000000800 */
[----:B------:R-:W0:Y:S02]  /*03f0*/  @!P1 LDS R5, [R7] ;  /* 0x0000000007059984 */ /* 0x000e240000000800 */
[----:B0-----:R-:W-:-:S05]  /*0400*/  @!P1 IADD3 R4, PT, PT, R4, R5, RZ ;  /* 0x0000000504049210 */ /* 0x001fca0007ffe0ff */
[----:B------:R-:W-:Y:S01]  /*0410*/  @!P1 STS [R7], R4 ;  /* 0x0000000407009388 */ /* 0x000fe20000000800 */
[----:B------:R-:W-:Y:S06]  /*0420*/  BAR.SYNC.DEFER_BLOCKING 0x0 ;  /* 0x0000000000007b1d */ /* 0x000fec0000010000 */
[----:B------:R-:W0:Y:S02]  /*0430*/  @!P0 LDS.64 R2, [UR4] ;  /* 0x00000004ff028984 */ /* 0x000e240008000a00 */
[----:B0-----:R-:W-:-:S05]  /*0440*/  @!P0 IMAD.IADD R2, R2, 0x1, R3 ;  /* 0x0000000102028824 */ /* 0x001fca00078e0203 */
[----:B------:R0:W-:Y:S01]  /*0450*/  @!P0 STS [UR4], R2 ;  /* 0x00000002ff008988 */ /* 0x0001e20008000804 */
[----:B------:R-:W-:Y:S06]  /*0460*/  BAR.SYNC.DEFER_BLOCKING 0x0 ;  /* 0x0000000000007b1d */ /* 0x000fec0000010000 */
[----:B------:R-:W-:Y:S05]  /*0470*/  @P0 EXIT ;  /* 0x000000000000094d */ /* 0x000fea0003800000 */
[----:B------:R-:W1:Y:S01]  /*0480*/  LDS R5, [UR4] ;  /* 0x00000004ff057984 */ /* 0x000e620008000800 */
[----:B0-----:R-:W0:Y:S02]  /*0490*/  LDC.64 R2, c[0x0][0x388] ;  /* 0x0000e200ff027b82 */ /* 0x001e240000000a00 */
[----:B0-----:R-:W-:-:S05]  /*04a0*/  IMAD.WIDE.U32 R2, R0, 0x4, R2 ;  /* 0x0000000400027825 */ /* 0x001fca00078e0002 */
[----:B-1----:R-:W-:Y:S01]  /*04b0*/  STG.E desc[UR6][R2.64], R5 ;  /* 0x0000000502007986 */ /* 0x002fe2000c101906 */
[----:B------:R-:W-:Y:S05]  /*04c0*/  EXIT ;  /* 0x000000000000794d */ /* 0x000fea0003800000 */
.L_x_0:
[----:B------:R-:W-:-:S00]  /*04d0*/  BRA `(.L_x_0) ;  /* 0xfffffffc00fc7947 */ /* 0x000fc0000383ffff */
[----:B------:R-:W-:-:S00]  /*04e0*/  NOP ;  /* 0x0000000000007918 */ /* 0x000fc00000000000 */
        /* <DEDUP_REMOVED lines=9> */
.L_x_1:


//--------------------- .nv.shared._Z9reduceSumPiS_i --------------------------
	.section	.nv.shared._Z9reduceSumPiS_i,"aw",@nobits
	.sectionflags	@""
	.align	16
	.zero		1024


//--------------------- .nv.shared.reserved.0     --------------------------
	.section	.nv.shared.reserved.0,"aw",@nobits
	.weak		__nv_reservedSMEM_offset_0_alias
	.size		__nv_reservedSMEM_offset_0_alias, 0, 64
	.other		__nv_reservedSMEM_offset_0_alias,@"STO_CUDA_RESERVED_SHARED STV_DEFAULT"
__nv_reservedSMEM_offset_0_alias:
	.zero		0
	.zero		64


//--------------------- .nv.constant0._Z9reduceSumPiS_i --------------------------
	.section	.nv.constant0._Z9reduceSumPiS_i,"a",@progbits
	.sectionflags	@""
	.align	4
.nv.constant0._Z9reduceSumPiS_i:
	.zero		916


//--------------------- SYMBOLS --------------------------

	.type		.nv.reservedSmem.offset0,@object
	.size		.nv.reservedSmem.offset0,0x4
	.type		.nv.reservedSmem.cap,@object
	.size		.nv.reservedSmem.cap,0x4
